//
// Generated by NVIDIA NVVM Compiler
//
// Compiler Build ID: CL-36424714
// Cuda compilation tools, release 13.0, V13.0.88
// Based on NVVM 20.0.0
//

.version 9.0
.target sm_100
.address_size 64

	// .globl	_Z20no_1e_tmpJ_cs_kerneliiiPdS_

.visible .entry _Z20no_1e_tmpJ_cs_kerneliiiPdS_(
	.param .u32 _Z20no_1e_tmpJ_cs_kerneliiiPdS__param_0,
	.param .u32 _Z20no_1e_tmpJ_cs_kerneliiiPdS__param_1,
	.param .u32 _Z20no_1e_tmpJ_cs_kerneliiiPdS__param_2,
	.param .u64 .ptr .align 1 _Z20no_1e_tmpJ_cs_kerneliiiPdS__param_3,
	.param .u64 .ptr .align 1 _Z20no_1e_tmpJ_cs_kerneliiiPdS__param_4
)
{
	.reg .pred 	%p<13>;
	.reg .b32 	%r<46>;
	.reg .b64 	%rd<71>;
	.reg .b64 	%fd<136>;

	ld.param.u32 	%r23, [_Z20no_1e_tmpJ_cs_kerneliiiPdS__param_0];
	ld.param.u32 	%r25, [_Z20no_1e_tmpJ_cs_kerneliiiPdS__param_1];
	ld.param.u32 	%r24, [_Z20no_1e_tmpJ_cs_kerneliiiPdS__param_2];
	ld.param.u64 	%rd8, [_Z20no_1e_tmpJ_cs_kerneliiiPdS__param_3];
	ld.param.u64 	%rd7, [_Z20no_1e_tmpJ_cs_kerneliiiPdS__param_4];
	cvta.to.global.u64 	%rd1, %rd8;
	cvta.to.global.u64 	%rd2, %rd7;
	mov.u32 	%r26, %ctaid.x;
	mov.u32 	%r1, %ntid.x;
	mov.u32 	%r27, %tid.x;
	mad.lo.s32 	%r39, %r26, %r1, %r27;
	mad.lo.s32 	%r28, %r23, %r25, %r23;
	add.s32 	%r3, %r25, 1;
	mul.lo.s32 	%r4, %r28, 3;
	setp.ge.s32 	%p1, %r39, %r23;
	@%p1 bra 	$L__BB0_16;
	setp.gt.s32 	%p2, %r24, 0;
	mov.u32 	%r29, %nctaid.x;
	mul.lo.s32 	%r5, %r1, %r29;
	@%p2 bra 	$L__BB0_2;
	bra.uni 	$L__BB0_15;
$L__BB0_2:
	and.b32  	%r6, %r24, 7;
	mul.lo.s32 	%r30, %r23, %r3;
	mul.lo.s32 	%r7, %r30, 24;
	mul.wide.s32 	%rd4, %r23, 8;
$L__BB0_3:
	ld.param.u64 	%rd70, [_Z20no_1e_tmpJ_cs_kerneliiiPdS__param_4];
	setp.lt.u32 	%p4, %r24, 8;
	cvta.to.global.u64 	%rd15, %rd70;
	mul.wide.s32 	%rd16, %r39, 8;
	add.s64 	%rd3, %rd15, %rd16;
	mov.b64 	%rd17, 0;
	st.global.u64 	[%rd3], %rd17;
	add.s64 	%rd5, %rd3, %rd4;
	st.global.u64 	[%rd5], %rd17;
	add.s64 	%rd6, %rd5, %rd4;
	st.global.u64 	[%rd6], %rd17;
	mov.b32 	%r43, 0;
	@%p4 bra 	$L__BB0_6;
	and.b32  	%r32, %r24, 2147483640;
	neg.s32 	%r41, %r32;
	mov.u32 	%r40, %r39;
$L__BB0_5:
	.pragma "nounroll";
	and.b32  	%r43, %r24, 2147483640;
	mul.wide.s32 	%rd18, %r40, 8;
	add.s64 	%rd19, %rd1, %rd18;
	ld.global.f64 	%fd1, [%rd19];
	ld.global.f64 	%fd2, [%rd3];
	add.f64 	%fd3, %fd1, %fd2;
	st.global.f64 	[%rd3], %fd3;
	add.s64 	%rd20, %rd19, %rd4;
	ld.global.f64 	%fd4, [%rd20];
	ld.global.f64 	%fd5, [%rd5];
	add.f64 	%fd6, %fd4, %fd5;
	st.global.f64 	[%rd5], %fd6;
	add.s64 	%rd21, %rd20, %rd4;
	ld.global.f64 	%fd7, [%rd21];
	ld.global.f64 	%fd8, [%rd6];
	add.f64 	%fd9, %fd7, %fd8;
	st.global.f64 	[%rd6], %fd9;
	mul.wide.s32 	%rd22, %r4, 8;
	add.s64 	%rd23, %rd19, %rd22;
	ld.global.f64 	%fd10, [%rd23];
	ld.global.f64 	%fd11, [%rd3];
	add.f64 	%fd12, %fd10, %fd11;
	st.global.f64 	[%rd3], %fd12;
	add.s64 	%rd24, %rd23, %rd4;
	ld.global.f64 	%fd13, [%rd24];
	ld.global.f64 	%fd14, [%rd5];
	add.f64 	%fd15, %fd13, %fd14;
	st.global.f64 	[%rd5], %fd15;
	add.s64 	%rd25, %rd24, %rd4;
	ld.global.f64 	%fd16, [%rd25];
	ld.global.f64 	%fd17, [%rd6];
	add.f64 	%fd18, %fd16, %fd17;
	st.global.f64 	[%rd6], %fd18;
	add.s64 	%rd26, %rd23, %rd22;
	ld.global.f64 	%fd19, [%rd26];
	ld.global.f64 	%fd20, [%rd3];
	add.f64 	%fd21, %fd19, %fd20;
	st.global.f64 	[%rd3], %fd21;
	add.s64 	%rd27, %rd26, %rd4;
	ld.global.f64 	%fd22, [%rd27];
	ld.global.f64 	%fd23, [%rd5];
	add.f64 	%fd24, %fd22, %fd23;
	st.global.f64 	[%rd5], %fd24;
	add.s64 	%rd28, %rd27, %rd4;
	ld.global.f64 	%fd25, [%rd28];
	ld.global.f64 	%fd26, [%rd6];
	add.f64 	%fd27, %fd25, %fd26;
	st.global.f64 	[%rd6], %fd27;
	add.s64 	%rd29, %rd26, %rd22;
	ld.global.f64 	%fd28, [%rd29];
	ld.global.f64 	%fd29, [%rd3];
	add.f64 	%fd30, %fd28, %fd29;
	st.global.f64 	[%rd3], %fd30;
	add.s64 	%rd30, %rd29, %rd4;
	ld.global.f64 	%fd31, [%rd30];
	ld.global.f64 	%fd32, [%rd5];
	add.f64 	%fd33, %fd31, %fd32;
	st.global.f64 	[%rd5], %fd33;
	add.s64 	%rd31, %rd30, %rd4;
	ld.global.f64 	%fd34, [%rd31];
	ld.global.f64 	%fd35, [%rd6];
	add.f64 	%fd36, %fd34, %fd35;
	st.global.f64 	[%rd6], %fd36;
	add.s64 	%rd32, %rd29, %rd22;
	ld.global.f64 	%fd37, [%rd32];
	ld.global.f64 	%fd38, [%rd3];
	add.f64 	%fd39, %fd37, %fd38;
	st.global.f64 	[%rd3], %fd39;
	add.s64 	%rd33, %rd32, %rd4;
	ld.global.f64 	%fd40, [%rd33];
	ld.global.f64 	%fd41, [%rd5];
	add.f64 	%fd42, %fd40, %fd41;
	st.global.f64 	[%rd5], %fd42;
	add.s64 	%rd34, %rd33, %rd4;
	ld.global.f64 	%fd43, [%rd34];
	ld.global.f64 	%fd44, [%rd6];
	add.f64 	%fd45, %fd43, %fd44;
	st.global.f64 	[%rd6], %fd45;
	add.s64 	%rd35, %rd32, %rd22;
	ld.global.f64 	%fd46, [%rd35];
	ld.global.f64 	%fd47, [%rd3];
	add.f64 	%fd48, %fd46, %fd47;
	st.global.f64 	[%rd3], %fd48;
	add.s64 	%rd36, %rd35, %rd4;
	ld.global.f64 	%fd49, [%rd36];
	ld.global.f64 	%fd50, [%rd5];
	add.f64 	%fd51, %fd49, %fd50;
	st.global.f64 	[%rd5], %fd51;
	add.s64 	%rd37, %rd36, %rd4;
	ld.global.f64 	%fd52, [%rd37];
	ld.global.f64 	%fd53, [%rd6];
	add.f64 	%fd54, %fd52, %fd53;
	st.global.f64 	[%rd6], %fd54;
	add.s64 	%rd38, %rd35, %rd22;
	ld.global.f64 	%fd55, [%rd38];
	ld.global.f64 	%fd56, [%rd3];
	add.f64 	%fd57, %fd55, %fd56;
	st.global.f64 	[%rd3], %fd57;
	add.s64 	%rd39, %rd38, %rd4;
	ld.global.f64 	%fd58, [%rd39];
	ld.global.f64 	%fd59, [%rd5];
	add.f64 	%fd60, %fd58, %fd59;
	st.global.f64 	[%rd5], %fd60;
	add.s64 	%rd40, %rd39, %rd4;
	ld.global.f64 	%fd61, [%rd40];
	ld.global.f64 	%fd62, [%rd6];
	add.f64 	%fd63, %fd61, %fd62;
	st.global.f64 	[%rd6], %fd63;
	add.s64 	%rd41, %rd38, %rd22;
	ld.global.f64 	%fd64, [%rd41];
	ld.global.f64 	%fd65, [%rd3];
	add.f64 	%fd66, %fd64, %fd65;
	st.global.f64 	[%rd3], %fd66;
	add.s64 	%rd42, %rd41, %rd4;
	ld.global.f64 	%fd67, [%rd42];
	ld.global.f64 	%fd68, [%rd5];
	add.f64 	%fd69, %fd67, %fd68;
	st.global.f64 	[%rd5], %fd69;
	add.s64 	%rd43, %rd42, %rd4;
	ld.global.f64 	%fd70, [%rd43];
	ld.global.f64 	%fd71, [%rd6];
	add.f64 	%fd72, %fd70, %fd71;
	st.global.f64 	[%rd6], %fd72;
	add.s32 	%r41, %r41, 8;
	add.s32 	%r40, %r40, %r7;
	setp.ne.s32 	%p5, %r41, 0;
	@%p5 bra 	$L__BB0_5;
$L__BB0_6:
	setp.eq.s32 	%p6, %r6, 0;
	@%p6 bra 	$L__BB0_14;
	add.s32 	%r33, %r6, -1;
	setp.lt.u32 	%p7, %r33, 3;
	@%p7 bra 	$L__BB0_9;
	mad.lo.s32 	%r34, %r4, %r43, %r39;
	mul.wide.s32 	%rd44, %r34, 8;
	add.s64 	%rd45, %rd1, %rd44;
	ld.global.f64 	%fd73, [%rd45];
	ld.global.f64 	%fd74, [%rd3];
	add.f64 	%fd75, %fd73, %fd74;
	st.global.f64 	[%rd3], %fd75;
	add.s64 	%rd46, %rd45, %rd4;
	ld.global.f64 	%fd76, [%rd46];
	ld.global.f64 	%fd77, [%rd5];
	add.f64 	%fd78, %fd76, %fd77;
	st.global.f64 	[%rd5], %fd78;
	add.s64 	%rd47, %rd46, %rd4;
	ld.global.f64 	%fd79, [%rd47];
	ld.global.f64 	%fd80, [%rd6];
	add.f64 	%fd81, %fd79, %fd80;
	st.global.f64 	[%rd6], %fd81;
	mul.wide.s32 	%rd48, %r4, 8;
	add.s64 	%rd49, %rd45, %rd48;
	ld.global.f64 	%fd82, [%rd49];
	ld.global.f64 	%fd83, [%rd3];
	add.f64 	%fd84, %fd82, %fd83;
	st.global.f64 	[%rd3], %fd84;
	add.s64 	%rd50, %rd49, %rd4;
	ld.global.f64 	%fd85, [%rd50];
	ld.global.f64 	%fd86, [%rd5];
	add.f64 	%fd87, %fd85, %fd86;
	st.global.f64 	[%rd5], %fd87;
	add.s64 	%rd51, %rd50, %rd4;
	ld.global.f64 	%fd88, [%rd51];
	ld.global.f64 	%fd89, [%rd6];
	add.f64 	%fd90, %fd88, %fd89;
	st.global.f64 	[%rd6], %fd90;
	add.s64 	%rd52, %rd49, %rd48;
	ld.global.f64 	%fd91, [%rd52];
	ld.global.f64 	%fd92, [%rd3];
	add.f64 	%fd93, %fd91, %fd92;
	st.global.f64 	[%rd3], %fd93;
	add.s64 	%rd53, %rd52, %rd4;
	ld.global.f64 	%fd94, [%rd53];
	ld.global.f64 	%fd95, [%rd5];
	add.f64 	%fd96, %fd94, %fd95;
	st.global.f64 	[%rd5], %fd96;
	add.s64 	%rd54, %rd53, %rd4;
	ld.global.f64 	%fd97, [%rd54];
	ld.global.f64 	%fd98, [%rd6];
	add.f64 	%fd99, %fd97, %fd98;
	st.global.f64 	[%rd6], %fd99;
	add.s64 	%rd55, %rd52, %rd48;
	ld.global.f64 	%fd100, [%rd55];
	ld.global.f64 	%fd101, [%rd3];
	add.f64 	%fd102, %fd100, %fd101;
	st.global.f64 	[%rd3], %fd102;
	add.s64 	%rd56, %rd55, %rd4;
	ld.global.f64 	%fd103, [%rd56];
	ld.global.f64 	%fd104, [%rd5];
	add.f64 	%fd105, %fd103, %fd104;
	st.global.f64 	[%rd5], %fd105;
	add.s64 	%rd57, %rd56, %rd4;
	ld.global.f64 	%fd106, [%rd57];
	ld.global.f64 	%fd107, [%rd6];
	add.f64 	%fd108, %fd106, %fd107;
	st.global.f64 	[%rd6], %fd108;
	add.s32 	%r43, %r43, 4;
$L__BB0_9:
	and.b32  	%r35, %r24, 3;
	setp.eq.s32 	%p8, %r35, 0;
	@%p8 bra 	$L__BB0_14;
	setp.eq.s32 	%p9, %r35, 1;
	@%p9 bra 	$L__BB0_12;
	mad.lo.s32 	%r36, %r4, %r43, %r39;
	mul.wide.s32 	%rd58, %r36, 8;
	add.s64 	%rd59, %rd1, %rd58;
	ld.global.f64 	%fd109, [%rd59];
	ld.global.f64 	%fd110, [%rd3];
	add.f64 	%fd111, %fd109, %fd110;
	st.global.f64 	[%rd3], %fd111;
	add.s64 	%rd60, %rd59, %rd4;
	ld.global.f64 	%fd112, [%rd60];
	ld.global.f64 	%fd113, [%rd5];
	add.f64 	%fd114, %fd112, %fd113;
	st.global.f64 	[%rd5], %fd114;
	add.s64 	%rd61, %rd60, %rd4;
	ld.global.f64 	%fd115, [%rd61];
	ld.global.f64 	%fd116, [%rd6];
	add.f64 	%fd117, %fd115, %fd116;
	st.global.f64 	[%rd6], %fd117;
	mul.wide.s32 	%rd62, %r4, 8;
	add.s64 	%rd63, %rd59, %rd62;
	ld.global.f64 	%fd118, [%rd63];
	ld.global.f64 	%fd119, [%rd3];
	add.f64 	%fd120, %fd118, %fd119;
	st.global.f64 	[%rd3], %fd120;
	add.s64 	%rd64, %rd63, %rd4;
	ld.global.f64 	%fd121, [%rd64];
	ld.global.f64 	%fd122, [%rd5];
	add.f64 	%fd123, %fd121, %fd122;
	st.global.f64 	[%rd5], %fd123;
	add.s64 	%rd65, %rd64, %rd4;
	ld.global.f64 	%fd124, [%rd65];
	ld.global.f64 	%fd125, [%rd6];
	add.f64 	%fd126, %fd124, %fd125;
	st.global.f64 	[%rd6], %fd126;
	add.s32 	%r43, %r43, 2;
$L__BB0_12:
	and.b32  	%r37, %r24, 1;
	setp.eq.b32 	%p10, %r37, 1;
	not.pred 	%p11, %p10;
	@%p11 bra 	$L__BB0_14;
	mad.lo.s32 	%r38, %r4, %r43, %r39;
	mul.wide.s32 	%rd66, %r38, 8;
	add.s64 	%rd67, %rd1, %rd66;
	ld.global.f64 	%fd127, [%rd67];
	ld.global.f64 	%fd128, [%rd3];
	add.f64 	%fd129, %fd127, %fd128;
	st.global.f64 	[%rd3], %fd129;
	add.s64 	%rd68, %rd67, %rd4;
	ld.global.f64 	%fd130, [%rd68];
	ld.global.f64 	%fd131, [%rd5];
	add.f64 	%fd132, %fd130, %fd131;
	st.global.f64 	[%rd5], %fd132;
	add.s64 	%rd69, %rd68, %rd4;
	ld.global.f64 	%fd133, [%rd69];
	ld.global.f64 	%fd134, [%rd6];
	add.f64 	%fd135, %fd133, %fd134;
	st.global.f64 	[%rd6], %fd135;
$L__BB0_14:
	add.s32 	%r39, %r39, %r5;
	setp.lt.s32 	%p12, %r39, %r23;
	@%p12 bra 	$L__BB0_3;
	bra.uni 	$L__BB0_16;
$L__BB0_15:
	mul.wide.s32 	%rd9, %r39, 8;
	add.s64 	%rd10, %rd2, %rd9;
	mov.b64 	%rd11, 0;
	st.global.u64 	[%rd10], %rd11;
	mul.wide.s32 	%rd12, %r23, 8;
	add.s64 	%rd13, %rd10, %rd12;
	st.global.u64 	[%rd13], %rd11;
	add.s64 	%rd14, %rd13, %rd12;
	st.global.u64 	[%rd14], %rd11;
	add.s32 	%r39, %r39, %r5;
	setp.lt.s32 	%p3, %r39, %r23;
	@%p3 bra 	$L__BB0_15;
$L__BB0_16:
	ret;

}


// ===== COMPILED SASS (sm_100) =====

	.target	sm_100

	.elftype	@"ET_EXEC"


//--------------------- .note.nv.tkinfo           --------------------------
	.section	.note.nv.tkinfo,"",@"SHT_NOTE"
	.sectionflags	@"SHF_NOTE_NV_TKINFO"
	.tkinfo
        /*0018*/ 	.word	0x00000002
        /*0030*/ 	.string	""
        /*0030*/ 	.string	"ptxas"
        /*0030*/ 	.string	"Cuda compilation tools, release 13.0, V13.0.88"
        /*0030*/ 	.string	"Build cuda_13.0.r13.0/compiler.36424714_0"
        /*0030*/ 	.string	"-arch sm_100 -m 64 "



//--------------------- .note.nv.cuinfo           --------------------------
	.section	.note.nv.cuinfo,"",@"SHT_NOTE"
	.sectionflags	@"SHF_NOTE_NV_CUINFO"
        /*0018*/ 	.short	0x0002
        /*001a*/ 	.short	0x0064
        /*001c*/ 	.short	0x0082
	.zero		2


//--------------------- .nv.info                  --------------------------
	.section	.nv.info,"",@"SHT_CUDA_INFO"
	.align	4


	//----- nvinfo : EIATTR_REGCOUNT
	.align		4
        /*0000*/ 	.byte	0x04, 0x2f
        /*0002*/ 	.short	(.L_1 - .L_0)
	.align		4
.L_0:
        /*0004*/ 	.word	index@(_Z20no_1e_tmpJ_cs_kerneliiiPdS_)
        /*0008*/ 	.word	0x00000020


	//----- nvinfo : EIATTR_FRAME_SIZE
	.align		4
.L_1:
        /*000c*/ 	.byte	0x04, 0x11
        /*000e*/ 	.short	(.L_3 - .L_2)
	.align		4
.L_2:
        /*0010*/ 	.word	index@(_Z20no_1e_tmpJ_cs_kerneliiiPdS_)
        /*0014*/ 	.word	0x00000000


	//----- nvinfo : EIATTR_MIN_STACK_SIZE
	.align		4
.L_3:
        /*0018*/ 	.byte	0x04, 0x12
        /*001a*/ 	.short	(.L_5 - .L_4)
	.align		4
.L_4:
        /*001c*/ 	.word	index@(_Z20no_1e_tmpJ_cs_kerneliiiPdS_)
        /*0020*/ 	.word	0x00000000
.L_5:


//--------------------- .nv.compat                --------------------------
	.section	.nv.compat,"",@"SHT_CUDA_COMPAT_INFO"
	.align	4
        /*0000*/ 	.byte	0x02, 0x09, 0x00, 0x00, 0x02, 0x02, 0x01, 0x00, 0x02, 0x05, 0x05, 0x00, 0x03, 0x07, 0x01, 0x01
        /*0010*/ 	.byte	0x02, 0x03, 0x00, 0x00, 0x02, 0x06, 0x01, 0x00, 0x04, 0x0b, 0x08, 0x00, 0x01, 0x00, 0x00, 0x00
        /*0020*/ 	.byte	0x00, 0x00, 0x00, 0x00


//--------------------- .nv.info._Z20no_1e_tmpJ_cs_kerneliiiPdS_ --------------------------
	.section	.nv.info._Z20no_1e_tmpJ_cs_kerneliiiPdS_,"",@"SHT_CUDA_INFO"
	.sectionflags	@""
	.align	4


	//----- nvinfo : EIATTR_CUDA_API_VERSION
	.align		4
        /*0000*/ 	.byte	0x04, 0x37
        /*0002*/ 	.short	(.L_7 - .L_6)
.L_6:
        /*0004*/ 	.word	0x00000082


	//----- nvinfo : EIATTR_KPARAM_INFO
	.align		4
.L_7:
        /*0008*/ 	.byte	0x04, 0x17
        /*000a*/ 	.short	(.L_9 - .L_8)
.L_8:
        /*000c*/ 	.word	0x00000000
        /*0010*/ 	.short	0x0004
        /*0012*/ 	.short	0x0018
        /*0014*/ 	.byte	0x00, 0xf5, 0x21, 0x00


	//----- nvinfo : EIATTR_KPARAM_INFO
	.align		4
.L_9:
        /*0018*/ 	.byte	0x04, 0x17
        /*001a*/ 	.short	(.L_11 - .L_10)
.L_10:
        /*001c*/ 	.word	0x00000000
        /*0020*/ 	.short	0x0003
        /*0022*/ 	.short	0x0010
        /*0024*/ 	.byte	0x00, 0xf5, 0x21, 0x00


	//----- nvinfo : EIATTR_KPARAM_INFO
	.align		4
.L_11:
        /*0028*/ 	.byte	0x04, 0x17
        /*002a*/ 	.short	(.L_13 - .L_12)
.L_12:
        /*002c*/ 	.word	0x00000000
        /*0030*/ 	.short	0x0002
        /*0032*/ 	.short	0x0008
        /*0034*/ 	.byte	0x00, 0xf0, 0x11, 0x00


	//----- nvinfo : EIATTR_KPARAM_INFO
	.align		4
.L_13:
        /*0038*/ 	.byte	0x04, 0x17
        /*003a*/ 	.short	(.L_15 - .L_14)
.L_14:
        /*003c*/ 	.word	0x00000000
        /*0040*/ 	.short	0x0001
        /*0042*/ 	.short	0x0004
        /*0044*/ 	.byte	0x00, 0xf0, 0x11, 0x00


	//----- nvinfo : EIATTR_KPARAM_INFO
	.align		4
.L_15:
        /*0048*/ 	.byte	0x04, 0x17
        /*004a*/ 	.short	(.L_17 - .L_16)
.L_16:
        /*004c*/ 	.word	0x00000000
        /*0050*/ 	.short	0x0000
        /*0052*/ 	.short	0x0000
        /*0054*/ 	.byte	0x00, 0xf0, 0x11, 0x00


	//----- nvinfo : EIATTR_SPARSE_MMA_MASK
	.align		4
.L_17:
        /*0058*/ 	.byte	0x03, 0x50
        /*005a*/ 	.short	0x0000


	//----- nvinfo : EIATTR_MAXREG_COUNT
	.align		4
        /*005c*/ 	.byte	0x03, 0x1b
        /*005e*/ 	.short	0x00ff


	//----- nvinfo : EIATTR_MERCURY_ISA_VERSION
	.align		4
        /*0060*/ 	.byte	0x03, 0x5f
        /*0062*/ 	.short	0x0101


	//----- nvinfo : EIATTR_VRC_CTA_INIT_COUNT
	.align		4
        /*0064*/ 	.byte	0x02, 0x4a
	.zero		1
	.zero		1


	//----- nvinfo : EIATTR_EXIT_INSTR_OFFSETS
	.align		4
        /*0068*/ 	.byte	0x04, 0x1c
        /*006a*/ 	.short	(.L_19 - .L_18)


	//   ....[0]....
.L_18:
        /*006c*/ 	.word	0x00000070


	//   ....[1]....
        /*0070*/ 	.word	0x000001a0


	//   ....[2]....
        /*0074*/ 	.word	0x000012b0


	//----- nvinfo : EIATTR_CRS_STACK_SIZE
	.align		4
.L_19:
        /*0078*/ 	.byte	0x04, 0x1e
        /*007a*/ 	.short	(.L_21 - .L_20)
.L_20:
        /*007c*/ 	.word	0x00000000


	//----- nvinfo : EIATTR_CBANK_PARAM_SIZE
	.align		4
.L_21:
        /*0080*/ 	.byte	0x03, 0x19
        /*0082*/ 	.short	0x0020


	//----- nvinfo : EIATTR_PARAM_CBANK
	.align		4
        /*0084*/ 	.byte	0x04, 0x0a
        /*0086*/ 	.short	(.L_23 - .L_22)
	.align		4
.L_22:
        /*0088*/ 	.word	index@(.nv.constant0._Z20no_1e_tmpJ_cs_kerneliiiPdS_)
        /*008c*/ 	.short	0x0380
        /*008e*/ 	.short	0x0020


	//----- nvinfo : EIATTR_SW_WAR
	.align		4
.L_23:
        /*0090*/ 	.byte	0x04, 0x36
        /*0092*/ 	.short	(.L_25 - .L_24)
.L_24:
        /*0094*/ 	.word	0x00000008
.L_25:


//--------------------- .nv.callgraph             --------------------------
	.section	.nv.callgraph,"",@"SHT_CUDA_CALLGRAPH"
	.align	4
	.sectionentsize	8
	.align		4
        /*0000*/ 	.word	0x00000000
	.align		4
        /*0004*/ 	.word	0xffffffff
	.align		4
        /*0008*/ 	.word	0x00000000
	.align		4
        /*000c*/ 	.word	0xfffffffe
	.align		4
        /*0010*/ 	.word	0x00000000
	.align		4
        /*0014*/ 	.word	0xfffffffd
	.align		4
        /*0018*/ 	.word	0x00000000
	.align		4
        /*001c*/ 	.word	0xfffffffc


//--------------------- .text._Z20no_1e_tmpJ_cs_kerneliiiPdS_ --------------------------
	.section	.text._Z20no_1e_tmpJ_cs_kerneliiiPdS_,"ax",@progbits
	.align	128
        .global         _Z20no_1e_tmpJ_cs_kerneliiiPdS_
        .type           _Z20no_1e_tmpJ_cs_kerneliiiPdS_,@function
        .size           _Z20no_1e_tmpJ_cs_kerneliiiPdS_,(.L_x_9 - _Z20no_1e_tmpJ_cs_kerneliiiPdS_)
        .other          _Z20no_1e_tmpJ_cs_kerneliiiPdS_,@"STO_CUDA_ENTRY STV_DEFAULT"
_Z20no_1e_tmpJ_cs_kerneliiiPdS_:
.text._Z20no_1e_tmpJ_cs_kerneliiiPdS_:
[----:B------:R-:W-:Y:S01]  /*0000*/  LDC R1, c[0x0][0x37c] ;  /* 0x0000df00ff017b82 */ /* 0x000fe20000000800 */
[----:B------:R-:W0:Y:S07]  /*0010*/  S2R R0, SR_TID.X ;  /* 0x0000000000007919 */ /* 0x000e2e0000002100 */
[----:B------:R-:W0:Y:S08]  /*0020*/  S2UR UR4, SR_CTAID.X ;  /* 0x00000000000479c3 */ /* 0x000e300000002500 */
[----:B------:R-:W0:Y:S08]  /*0030*/  LDC R3, c[0x0][0x360] ;  /* 0x0000d800ff037b82 */ /* 0x000e300000000800 */
[----:B------:R-:W1:Y:S01]  /*0040*/  LDC R13, c[0x0][0x380] ;  /* 0x0000e000ff0d7b82 */ /* 0x000e620000000800 */
[----:B0-----:R-:W-:-:S05]  /*0050*/  IMAD R0, R3, UR4, R0 ;  /* 0x0000000403007c24 */ /* 0x001fca000f8e0200 */
[----:B-1----:R-:W-:-:S13]  /*0060*/  ISETP.GE.AND P0, PT, R0, R13, PT ;  /* 0x0000000d0000720c */ /* 0x002fda0003f06270 */
[----:B------:R-:W-:Y:S05]  /*0070*/  @P0 EXIT ;  /* 0x000000000000094d */ /* 0x000fea0003800000 */
[----:B------:R-:W0:Y:S01]  /*0080*/  LDCU UR4, c[0x0][0x388] ;  /* 0x00007100ff0477ac */ /* 0x000e220008000800 */
[----:B------:R-:W1:Y:S01]  /*0090*/  LDC R4, c[0x0][0x384] ;  /* 0x0000e100ff047b82 */ /* 0x000e620000000800 */
[----:B------:R-:W2:Y:S01]  /*00a0*/  LDCU UR5, c[0x0][0x370] ;  /* 0x00006e00ff0577ac */ /* 0x000ea20008000800 */
[----:B------:R-:W3:Y:S01]  /*00b0*/  LDCU.64 UR6, c[0x0][0x358] ;  /* 0x00006b00ff0677ac */ /* 0x000ee20008000a00 */
[----:B0-----:R-:W-:Y:S01]  /*00c0*/  UISETP.GT.AND UP0, UPT, UR4, URZ, UPT ;  /* 0x000000ff0400728c */ /* 0x001fe2000bf04270 */
[----:B--2---:R-:W-:Y:S01]  /*00d0*/  IMAD R3, R3, UR5, RZ ;  /* 0x0000000503037c24 */ /* 0x004fe2000f8e02ff */
[----:B-1----:R-:W-:-:S07]  /*00e0*/  IADD3 R2, PT, PT, R4, 0x1, RZ ;  /* 0x0000000104027810 */ /* 0x002fce0007ffe0ff */
[----:B---3--:R-:W-:Y:S05]  /*00f0*/  BRA.U UP0, `(.L_x_0) ;  /* 0x00000001002c7547 */ /* 0x008fea000b800000 */
[----:B------:R-:W0:Y:S02]  /*0100*/  LDC.64 R10, c[0x0][0x398] ;  /* 0x0000e600ff0a7b82 */ /* 0x000e240000000a00 */
.L_x_1:
[----:B01----:R-:W-:Y:S01]  /*0110*/  IMAD.WIDE R4, R0, 0x8, R10 ;  /* 0x0000000800047825 */ /* 0x003fe200078e020a */
[----:B------:R-:W-:-:S04]  /*0120*/  IADD3 R0, PT, PT, R3, R0, RZ ;  /* 0x0000000003007210 */ /* 0x000fc80007ffe0ff */
[----:B------:R1:W-:Y:S01]  /*0130*/  STG.E.64 desc[UR6][R4.64], RZ ;  /* 0x000000ff04007986 */ /* 0x0003e2000c101b06 */
[----:B------:R-:W-:Y:S01]  /*0140*/  IMAD.WIDE R6, R13, 0x8, R4 ;  /* 0x000000080d067825 */ /* 0x000fe200078e0204 */
[----:B------:R-:W-:-:S04]  /*0150*/  ISETP.GE.AND P0, PT, R0, R13, PT ;  /* 0x0000000d0000720c */ /* 0x000fc80003f06270 */
[----:B------:R1:W-:Y:S01]  /*0160*/  STG.E.64 desc[UR6][R6.64], RZ ;  /* 0x000000ff06007986 */ /* 0x0003e2000c101b06 */
[----:B------:R-:W-:-:S05]  /*0170*/  IMAD.WIDE R8, R13, 0x8, R6 ;  /* 0x000000080d087825 */ /* 0x000fca00078e0206 */
[----:B------:R1:W-:Y:S03]  /*0180*/  STG.E.64 desc[UR6][R8.64], RZ ;  /* 0x000000ff08007986 */ /* 0x0003e6000c101b06 */
[----:B------:R-:W-:Y:S05]  /*0190*/  @!P0 BRA `(.L_x_1) ;  /* 0xfffffffc00dc8947 */ /* 0x000fea000383ffff */
[----:B------:R-:W-:Y:S05]  /*01a0*/  EXIT ;  /* 0x000000000000794d */ /* 0x000fea0003800000 */
.L_x_0:
[----:B------:R-:W-:Y:S01]  /*01b0*/  IMAD R5, R13, R4, R13 ;  /* 0x000000040d057224 */ /* 0x000fe200078e020d */
[----:B------:R-:W-:Y:S01]  /*01c0*/  ULOP3.LUT UR4, UR4, 0x7, URZ, 0xc0, !UPT ;  /* 0x0000000704047892 */ /* 0x000fe2000f8ec0ff */
[----:B------:R-:W-:-:S03]  /*01d0*/  IMAD R2, R2, R13, RZ ;  /* 0x0000000d02027224 */ /* 0x000fc600078e02ff */
[----:B------:R-:W-:-:S08]  /*01e0*/  LEA R5, R5, R5, 0x1 ;  /* 0x0000000505057211 */ /* 0x000fd000078e08ff */
.L_x_7:
[----:B012---:R-:W0:Y:S01]  /*01f0*/  LDC.64 R12, c[0x0][0x398] ;  /* 0x0000e600ff0c7b82 */ /* 0x007e220000000a00 */
[----:B------:R-:W-:-:S07]  /*0200*/  HFMA2 R6, -RZ, RZ, 0, 0 ;  /* 0x00000000ff067431 */ /* 0x000fce00000001ff */
[----:B------:R-:W1:Y:S08]  /*0210*/  LDC R7, c[0x0][0x380] ;  /* 0x0000e000ff077b82 */ /* 0x000e700000000800 */
[----:B------:R-:W2:Y:S01]  /*0220*/  LDC R4, c[0x0][0x388] ;  /* 0x0000e200ff047b82 */ /* 0x000ea20000000800 */
[----:B0-----:R-:W-:-:S05]  /*0230*/  IMAD.WIDE R12, R0, 0x8, R12 ;  /* 0x00000008000c7825 */ /* 0x001fca00078e020c */
[----:B------:R0:W-:Y:S01]  /*0240*/  STG.E.64 desc[UR6][R12.64], RZ ;  /* 0x000000ff0c007986 */ /* 0x0001e2000c101b06 */
[----:B-1----:R-:W-:-:S05]  /*0250*/  IMAD.WIDE R10, R7, 0x8, R12 ;  /* 0x00000008070a7825 */ /* 0x002fca00078e020c */
[----:B------:R0:W-:Y:S01]  /*0260*/  STG.E.64 desc[UR6][R10.64], RZ ;  /* 0x000000ff0a007986 */ /* 0x0001e2000c101b06 */
[----:B------:R-:W-:Y:S01]  /*0270*/  IMAD.WIDE R8, R7, 0x8, R10 ;  /* 0x0000000807087825 */ /* 0x000fe200078e020a */
[----:B--2---:R-:W-:-:S04]  /*0280*/  ISETP.GE.U32.AND P0, PT, R4, 0x8, PT ;  /* 0x000000080400780c */ /* 0x004fc80003f06070 */
[----:B------:R0:W-:Y:S09]  /*0290*/  STG.E.64 desc[UR6][R8.64], RZ ;  /* 0x000000ff08007986 */ /* 0x0001f2000c101b06 */
[----:B0-----:R-:W-:Y:S05]  /*02a0*/  @!P0 BRA `(.L_x_2) ;  /* 0x0000000800008947 */ /* 0x001fea0003800000 */
[----:B------:R-:W-:Y:S02]  /*02b0*/  LOP3.LUT R6, R4, 0x7ffffff8, RZ, 0xc0, !PT ;  /* 0x7ffffff804067812 */ /* 0x000fe400078ec0ff */
[----:B------:R-:W-:Y:S02]  /*02c0*/  MOV R23, R0 ;  /* 0x0000000000177202 */ /* 0x000fe40000000f00 */
[----:B------:R-:W-:-:S07]  /*02d0*/  IADD3 R22, PT, PT, -R6, RZ, RZ ;  /* 0x000000ff06167210 */ /* 0x000fce0007ffe1ff */
.L_x_3:
[----:B0-----:R-:W0:Y:S01]  /*02e0*/  LDC.64 R20, c[0x0][0x390] ;  /* 0x0000e400ff147b82 */ /* 0x001e220000000a00 */
[----:B------:R-:W2:Y:S01]  /*02f0*/  LDG.E.64 R16, desc[UR6][R12.64] ;  /* 0x000000060c107981 */ /* 0x000ea2000c1e1b00 */
[----:B0-----:R-:W-:-:S05]  /*0300*/  IMAD.WIDE R20, R23, 0x8, R20 ;  /* 0x0000000817147825 */ /* 0x001fca00078e0214 */
[----:B------:R-:W2:Y:S01]  /*0310*/  LDG.E.64 R14, desc[UR6][R20.64] ;  /* 0x00000006140e7981 */ /* 0x000ea2000c1e1b00 */
[----:B------:R-:W-:Y:S01]  /*0320*/  IMAD.WIDE R18, R7, 0x8, R20 ;  /* 0x0000000807127825 */ /* 0x000fe200078e0214 */
[----:B--2---:R-:W-:-:S07]  /*0330*/  DADD R16, R14, R16 ;  /* 0x000000000e107229 */ /* 0x004fce0000000010 */
[----:B------:R0:W-:Y:S04]  /*0340*/  STG.E.64 desc[UR6][R12.64], R16 ;  /* 0x000000100c007986 */ /* 0x0001e8000c101b06 */
[----:B------:R-:W2:Y:S04]  /*0350*/  LDG.E.64 R14, desc[UR6][R10.64] ;  /* 0x000000060a0e7981 */ /* 0x000ea8000c1e1b00 */
[----:B0-----:R-:W2:Y:S01]  /*0360*/  LDG.E.64 R16, desc[UR6][R18.64] ;  /* 0x0000000612107981 */ /* 0x001ea2000c1e1b00 */
[----:B------:R-:W-:Y:S01]  /*0370*/  IMAD.WIDE R28, R7, 0x8, R18 ;  /* 0x00000008071c7825 */ /* 0x000fe200078e0212 */
[----:B--2---:R-:W-:-:S07]  /*0380*/  DADD R26, R16, R14 ;  /* 0x00000000101a7229 */ /* 0x004fce000000000e */
[----:B------:R-:W-:Y:S04]  /*0390*/  STG.E.64 desc[UR6][R10.64], R26 ;  /* 0x0000001a0a007986 */ /* 0x000fe8000c101b06 */
[----:B------:R-:W2:Y:S04]  /*03a0*/  LDG.E.64 R14, desc[UR6][R28.64] ;  /* 0x000000061c0e7981 */ /* 0x000ea8000c1e1b00 */
[----:B------:R-:W2:Y:S01]  /*03b0*/  LDG.E.64 R24, desc[UR6][R8.64] ;  /* 0x0000000608187981 */ /* 0x000ea2000c1e1b00 */
[----:B------:R-:W-:Y:S01]  /*03c0*/  IMAD.WIDE R20, R5, 0x8, R20 ;  /* 0x0000000805147825 */ /* 0x000fe200078e0214 */
[----:B--2---:R-:W-:-:S07]  /*03d0*/  DADD R24, R14, R24 ;  /* 0x000000000e187229 */ /* 0x004fce0000000018 */
[----:B------:R-:W-:Y:S04]  /*03e0*/  STG.E.64 desc[UR6][R8.64], R24 ;  /* 0x0000001808007986 */ /* 0x000fe8000c101b06 */
[----:B------:R-:W2:Y:S04]  /*03f0*/  LDG.E.64 R14, desc[UR6][R20.64] ;  /* 0x00000006140e7981 */ /* 0x000ea8000c1e1b00 */
        /* <DEDUP_REMOVED lines=60> */
[----:B------:R-:W2:Y:S02]  /*07c0*/  LDG.E.64 R14, desc[UR6][R12.64] ;  /* 0x000000060c0e7981 */ /* 0x000ea4000c1e1b00 */
[----:B--2---:R-:W-:Y:S01]  /*07d0*/  DADD R18, R16, R14 ;  /* 0x0000000010127229 */ /* 0x004fe2000000000e */
[----:B------:R-:W-:-:S06]  /*07e0*/  IMAD.WIDE R16, R7, 0x8, R20 ;  /* 0x0000000807107825 */ /* 0x000fcc00078e0214 */
[----:B------:R0:W-:Y:S04]  /*07f0*/  STG.E.64 desc[UR6][R12.64], R18 ;  /* 0x000000120c007986 */ /* 0x0001e8000c101b06 */
[----:B------:R-:W2:Y:S04]  /*0800*/  LDG.E.64 R14, desc[UR6][R10.64] ;  /* 0x000000060a0e7981 */ /* 0x000ea8000c1e1b00 */
[----:B0-----:R-:W2:Y:S01]  /*0810*/  LDG.E.64 R18, desc[UR6][R16.64] ;  /* 0x0000000610127981 */ /* 0x001ea2000c1e1b00 */
[----:B------:R-:W-:Y:S01]  /*0820*/  IMAD.WIDE R28, R7, 0x8, R16 ;  /* 0x00000008071c7825 */ /* 0x000fe200078e0210 */
[----:B--2---:R-:W-:-:S07]  /*0830*/  DADD R26, R18, R14 ;  /* 0x00000000121a7229 */ /* 0x004fce000000000e */
[----:B------:R-:W-:Y:S04]  /*0840*/  STG.E.64 desc[UR6][R10.64], R26 ;  /* 0x0000001a0a007986 */ /* 0x000fe8000c101b06 */
[----:B------:R-:W2:Y:S04]  /*0850*/  LDG.E.64 R14, desc[UR6][R28.64] ;  /* 0x000000061c0e7981 */ /* 0x000ea8000c1e1b00 */
[----:B------:R-:W2:Y:S02]  /*0860*/  LDG.E.64 R24, desc[UR6][R8.64] ;  /* 0x0000000608187981 */ /* 0x000ea4000c1e1b00 */
[----:B--2---:R-:W-:Y:S01]  /*0870*/  DADD R24, R14, R24 ;  /* 0x000000000e187229 */ /* 0x004fe20000000018 */
[----:B------:R-:W-:-:S06]  /*0880*/  IMAD.WIDE R14, R5, 0x8, R20 ;  /* 0x00000008050e7825 */ /* 0x000fcc00078e0214 */
[----:B------:R-:W-:Y:S04]  /*0890*/  STG.E.64 desc[UR6][R8.64], R24 ;  /* 0x0000001808007986 */ /* 0x000fe8000c101b06 */
[----:B------:R-:W2:Y:S04]  /*08a0*/  LDG.E.64 R18, desc[UR6][R14.64] ;  /* 0x000000060e127981 */ /* 0x000ea8000c1e1b00 */
[----:B------:R-:W2:Y:S01]  /*08b0*/  LDG.E.64 R20, desc[UR6][R12.64] ;  /* 0x000000060c147981 */ /* 0x000ea2000c1e1b00 */
[----:B------:R-:W-:Y:S01]  /*08c0*/  IMAD.WIDE R16, R7, 0x8, R14 ;  /* 0x0000000807107825 */ /* 0x000fe200078e020e */
[----:B--2---:R-:W-:-:S07]  /*08d0*/  DADD R20, R18, R20 ;  /* 0x0000000012147229 */ /* 0x004fce0000000014 */
[----:B------:R0:W-:Y:S04]  /*08e0*/  STG.E.64 desc[UR6][R12.64], R20 ;  /* 0x000000140c007986 */ /* 0x0001e8000c101b06 */
[----:B------:R-:W2:Y:S04]  /*08f0*/  LDG.E.64 R18, desc[UR6][R10.64] ;  /* 0x000000060a127981 */ /* 0x000ea8000c1e1b00 */
[----:B0-----:R-:W2:Y:S02]  /*0900*/  LDG.E.64 R20, desc[UR6][R16.64] ;  /* 0x0000000610147981 */ /* 0x001ea4000c1e1b00 */
[----:B--2---:R-:W-:Y:S01]  /*0910*/  DADD R28, R20, R18 ;  /* 0x00000000141c7229 */ /* 0x004fe20000000012 */
[----:B------:R-:W-:-:S06]  /*0920*/  IMAD.WIDE R18, R7, 0x8, R16 ;  /* 0x0000000807127825 */ /* 0x000fcc00078e0210 */
[----:B------:R0:W-:Y:S04]  /*0930*/  STG.E.64 desc[UR6][R10.64], R28 ;  /* 0x0000001c0a007986 */ /* 0x0001e8000c101b06 */
[----:B------:R-:W2:Y:S04]  /*0940*/  LDG.E.64 R18, desc[UR6][R18.64] ;  /* 0x0000000612127981 */ /* 0x000ea8000c1e1b00 */
[----:B------:R-:W2:Y:S01]  /*0950*/  LDG.E.64 R26, desc[UR6][R8.64] ;  /* 0x00000006081a7981 */ /* 0x000ea2000c1e1b00 */
[----:B------:R-:W-:Y:S01]  /*0960*/  IMAD.WIDE R24, R5, 0x8, R14 ;  /* 0x0000000805187825 */ /* 0x000fe200078e020e */
[----:B--2---:R-:W-:-:S07]  /*0970*/  DADD R26, R18, R26 ;  /* 0x00000000121a7229 */ /* 0x004fce000000001a */
[----:B------:R0:W-:Y:S04]  /*0980*/  STG.E.64 desc[UR6][R8.64], R26 ;  /* 0x0000001a08007986 */ /* 0x0001e8000c101b06 */
[----:B------:R-:W2:Y:S04]  /*0990*/  LDG.E.64 R14, desc[UR6][R24.64] ;  /* 0x00000006180e7981 */ /* 0x000ea8000c1e1b00 */
[----:B------:R-:W2:Y:S01]  /*09a0*/  LDG.E.64 R20, desc[UR6][R12.64] ;  /* 0x000000060c147981 */ /* 0x000ea2000c1e1b00 */
[----:B------:R-:W-:Y:S01]  /*09b0*/  IMAD.WIDE R18, R7, 0x8, R24 ;  /* 0x0000000807127825 */ /* 0x000fe200078e0218 */
[----:B--2---:R-:W-:-:S07]  /*09c0*/  DADD R20, R14, R20 ;  /* 0x000000000e147229 */ /* 0x004fce0000000014 */
[----:B------:R0:W-:Y:S04]  /*09d0*/  STG.E.64 desc[UR6][R12.64], R20 ;  /* 0x000000140c007986 */ /* 0x0001e8000c101b06 */
[----:B------:R-:W2:Y:S04]  /*09e0*/  LDG.E.64 R14, desc[UR6][R18.64] ;  /* 0x00000006120e7981 */ /* 0x000ea8000c1e1b00 */
[----:B------:R-:W2:Y:S02]  /*09f0*/  LDG.E.64 R16, desc[UR6][R10.64] ;  /* 0x000000060a107981 */ /* 0x000ea4000c1e1b00 */
[----:B--2---:R-:W-:Y:S01]  /*0a00*/  DADD R14, R14, R16 ;  /* 0x000000000e0e7229 */ /* 0x004fe20000000010 */
[----:B------:R-:W-:-:S06]  /*0a10*/  IMAD.WIDE R16, R7, 0x8, R18 ;  /* 0x0000000807107825 */ /* 0x000fcc00078e0212 */
[----:B------:R0:W-:Y:S04]  /*0a20*/  STG.E.64 desc[UR6][R10.64], R14 ;  /* 0x0000000e0a007986 */ /* 0x0001e8000c101b06 */
[----:B------:R-:W2:Y:S04]  /*0a30*/  LDG.E.64 R16, desc[UR6][R16.64] ;  /* 0x0000000610107981 */ /* 0x000ea8000c1e1b00 */
[----:B------:R-:W2:Y:S01]  /*0a40*/  LDG.E.64 R24, desc[UR6][R8.64] ;  /* 0x0000000608187981 */ /* 0x000ea2000c1e1b00 */
[----:B------:R-:W-:-:S04]  /*0a50*/  IADD3 R22, PT, PT, R22, 0x8, RZ ;  /* 0x0000000816167810 */ /* 0x000fc80007ffe0ff */
[----:B------:R-:W-:Y:S01]  /*0a60*/  ISETP.NE.AND P0, PT, R22, RZ, PT ;  /* 0x000000ff1600720c */ /* 0x000fe20003f05270 */
[----:B------:R-:W-:Y:S01]  /*0a70*/  IMAD R23, R2, 0x18, R23 ;  /* 0x0000001802177824 */ /* 0x000fe200078e0217 */
[----:B--2---:R-:W-:-:S07]  /*0a80*/  DADD R24, R16, R24 ;  /* 0x0000000010187229 */ /* 0x004fce0000000018 */
[----:B------:R0:W-:Y:S04]  /*0a90*/  STG.E.64 desc[UR6][R8.64], R24 ;  /* 0x0000001808007986 */ /* 0x0001e8000c101b06 */
[----:B------:R-:W-:Y:S05]  /*0aa0*/  @P0 BRA `(.L_x_3) ;  /* 0xfffffff8000c0947 */ /* 0x000fea000383ffff */
.L_x_2:
[----:B------:R-:W-:-:S09]  /*0ab0*/  UISETP.NE.AND UP0, UPT, UR4, URZ, UPT ;  /* 0x000000ff0400728c */ /* 0x000fd2000bf05270 */
[----:B------:R-:W-:Y:S05]  /*0ac0*/  BRA.U !UP0, `(.L_x_4) ;  /* 0x0000000508ec7547 */ /* 0x000fea000b800000 */
[----:B------:R-:W-:-:S04]  /*0ad0*/  UIADD3 UR5, UPT, UPT, UR4, -0x1, URZ ;  /* 0xffffffff04057890 */ /* 0x000fc8000fffe0ff */
[----:B------:R-:W-:-:S09]  /*0ae0*/  UISETP.GE.U32.AND UP0, UPT, UR5, 0x3, UPT ;  /* 0x000000030500788c */ /* 0x000fd2000bf06070 */
[----:B------:R-:W-:Y:S05]  /*0af0*/  BRA.U !UP0, `(.L_x_5) ;  /* 0x0000000108fc7547 */ /* 0x000fea000b800000 */
[----:B0-----:R-:W0:Y:S01]  /*0b00*/  LDC.64 R14, c[0x0][0x390] ;  /* 0x0000e400ff0e7b82 */ /* 0x001e220000000a00 */
[----:B------:R-:W-:Y:S01]  /*0b10*/  IMAD R17, R6, R5, R0 ;  /* 0x0000000506117224 */ /* 0x000fe200078e0200 */
[----:B------:R-:W2:Y:S03]  /*0b20*/  LDG.E.64 R18, desc[UR6][R12.64] ;  /* 0x000000060c127981 */ /* 0x000ea6000c1e1b00 */
[----:B0-----:R-:W-:-:S05]  /*0b30*/  IMAD.WIDE R14, R17, 0x8, R14 ;  /* 0x00000008110e7825 */ /* 0x001fca00078e020e */
[----:B------:R-:W2:Y:S02]  /*0b40*/  LDG.E.64 R16, desc[UR6][R14.64] ;  /* 0x000000060e107981 */ /* 0x000ea4000c1e1b00 */
[----:B--2---:R-:W-:Y:S01]  /*0b50*/  DADD R18, R16, R18 ;  /* 0x0000000010127229 */ /* 0x004fe20000000012 */
[----:B------:R-:W-:-:S06]  /*0b60*/  IMAD.WIDE R16, R7, 0x8, R14 ;  /* 0x0000000807107825 */ /* 0x000fcc00078e020e */
        /* <DEDUP_REMOVED lines=11> */
[----:B0-----:R-:W3:Y:S04]  /*0c20*/  LDG.E.64 R18, desc[UR6][R14.64] ;  /* 0x000000060e127981 */ /* 0x001ee8000c1e1b00 */
[----:B------:R-:W3:Y:S01]  /*0c30*/  LDG.E.64 R26, desc[UR6][R12.64] ;  /* 0x000000060c1a7981 */ /* 0x000ee2000c1e1b00 */
[----:B------:R-:W-:Y:S01]  /*0c40*/  IMAD.WIDE R16, R7, 0x8, R14 ;  /* 0x0000000807107825 */ /* 0x000fe200078e020e */
[----:B---3--:R-:W-:-:S07]  /*0c50*/  DADD R18, R18, R26 ;  /* 0x0000000012127229 */ /* 0x008fce000000001a */
[----:B------:R0:W-:Y:S04]  /*0c60*/  STG.E.64 desc[UR6][R12.64], R18 ;  /* 0x000000120c007986 */ /* 0x0001e8000c101b06 */
[----:B------:R-:W3:Y:S04]  /*0c70*/  LDG.E.64 R26, desc[UR6][R10.64] ;  /* 0x000000060a1a7981 */ /* 0x000ee8000c1e1b00 */
[----:B-1----:R-:W3:Y:S01]  /*0c80*/  LDG.E.64 R20, desc[UR6][R16.64] ;  /* 0x0000000610147981 */ /* 0x002ee2000c1e1b00 */
[----:B------:R-:W-:Y:S01]  /*0c90*/  IMAD.WIDE R22, R7, 0x8, R16 ;  /* 0x0000000807167825 */ /* 0x000fe200078e0210 */
[----:B---3--:R-:W-:-:S07]  /*0ca0*/  DADD R20, R20, R26 ;  /* 0x0000000014147229 */ /* 0x008fce000000001a */
[----:B------:R1:W-:Y:S04]  /*0cb0*/  STG.E.64 desc[UR6][R10.64], R20 ;  /* 0x000000140a007986 */ /* 0x0003e8000c101b06 */
[----:B------:R-:W3:Y:S04]  /*0cc0*/  LDG.E.64 R22, desc[UR6][R22.64] ;  /* 0x0000000616167981 */ /* 0x000ee8000c1e1b00 */
[----:B--2---:R-:W3:Y:S01]  /*0cd0*/  LDG.E.64 R24, desc[UR6][R8.64] ;  /* 0x0000000608187981 */ /* 0x004ee2000c1e1b00 */
[----:B------:R-:W-:Y:S01]  /*0ce0*/  IMAD.WIDE R14, R5, 0x8, R14 ;  /* 0x00000008050e7825 */ /* 0x000fe200078e020e */
[----:B---3--:R-:W-:-:S07]  /*0cf0*/  DADD R24, R22, R24 ;  /* 0x0000000016187229 */ /* 0x008fce0000000018 */
        /* <DEDUP_REMOVED lines=21> */
[----:B-1----:R-:W3:Y:S04]  /*0e50*/  LDG.E.64 R20, desc[UR6][R16.64] ;  /* 0x0000000610147981 */ /* 0x002ee8000c1e1b00 */
[----:B------:R-:W3:Y:S02]  /*0e60*/  LDG.E.64 R22, desc[UR6][R10.64] ;  /* 0x000000060a167981 */ /* 0x000ee4000c1e1b00 */
[----:B---3--:R-:W-:Y:S01]  /*0e70*/  DADD R20, R20, R22 ;  /* 0x0000000014147229 */ /* 0x008fe20000000016 */
[----:B------:R-:W-:-:S06]  /*0e80*/  IMAD.WIDE R22, R7, 0x8, R16 ;  /* 0x0000000807167825 */ /* 0x000fcc00078e0210 */
[----:B------:R2:W-:Y:S04]  /*0e90*/  STG.E.64 desc[UR6][R10.64], R20 ;  /* 0x000000140a007986 */ /* 0x0005e8000c101b06 */
[----:B------:R-:W3:Y:S04]  /*0ea0*/  LDG.E.64 R22, desc[UR6][R22.64] ;  /* 0x0000000616167981 */ /* 0x000ee8000c1e1b00 */
[----:B------:R-:W3:Y:S01]  /*0eb0*/  LDG.E.64 R14, desc[UR6][R8.64] ;  /* 0x00000006080e7981 */ /* 0x000ee2000c1e1b00 */
[----:B------:R-:W-:Y:S01]  /*0ec0*/  IADD3 R6, PT, PT, R6, 0x4, RZ ;  /* 0x0000000406067810 */ /* 0x000fe20007ffe0ff */
[----:B---3--:R-:W-:-:S07]  /*0ed0*/  DADD R14, R22, R14 ;  /* 0x00000000160e7229 */ /* 0x008fce000000000e */
[----:B------:R2:W-:Y:S04]  /*0ee0*/  STG.E.64 desc[UR6][R8.64], R14 ;  /* 0x0000000e08007986 */ /* 0x0005e8000c101b06 */
.L_x_5:
[----:B0-2---:R-:W-:-:S13]  /*0ef0*/  LOP3.LUT P0, R14, R4, 0x3, RZ, 0xc0, !PT ;  /* 0x00000003040e7812 */ /* 0x005fda000780c0ff */
[----:B------:R-:W-:Y:S05]  /*0f00*/  @!P0 BRA `(.L_x_4) ;  /* 0x0000000000dc8947 */ /* 0x000fea0003800000 */
[----:B------:R-:W-:Y:S02]  /*0f10*/  ISETP.NE.AND P0, PT, R14, 0x1, PT ;  /* 0x000000010e00780c */ /* 0x000fe40003f05270 */
[----:B------:R-:W-:-:S04]  /*0f20*/  LOP3.LUT R4, R4, 0x1, RZ, 0xc0, !PT ;  /* 0x0000000104047812 */ /* 0x000fc800078ec0ff */
[----:B------:R-:W-:-:S07]  /*0f30*/  ISETP.NE.U32.AND P1, PT, R4, 0x1, PT ;  /* 0x000000010400780c */ /* 0x000fce0003f25070 */
[----:B------:R-:W-:Y:S06]  /*0f40*/  @!P0 BRA `(.L_x_6) ;  /* 0x0000000000848947 */ /* 0x000fec0003800000 */
[----:B------:R-:W0:Y:S01]  /*0f50*/  LDC.64 R14, c[0x0][0x390] ;  /* 0x0000e400ff0e7b82 */ /* 0x000e220000000a00 */
        /* <DEDUP_REMOVED lines=17> */
[----:B------:R-:W3:Y:S04]  /*1070*/  LDG.E.64 R14, desc[UR6][R24.64] ;  /* 0x00000006180e7981 */ /* 0x000ee8000c1e1b00 */
[----:B0-----:R-:W3:Y:S01]  /*1080*/  LDG.E.64 R18, desc[UR6][R12.64] ;  /* 0x000000060c127981 */ /* 0x001ee2000c1e1b00 */
[----:B------:R-:W-:Y:S01]  /*1090*/  IMAD.WIDE R28, R7, 0x8, R24 ;  /* 0x00000008071c7825 */ /* 0x000fe200078e0218 */
[----:B---3--:R-:W-:-:S07]  /*10a0*/  DADD R14, R14, R18 ;  /* 0x000000000e0e7229 */ /* 0x008fce0000000012 */
[----:B------:R2:W-:Y:S04]  /*10b0*/  STG.E.64 desc[UR6][R12.64], R14 ;  /* 0x0000000e0c007986 */ /* 0x0005e8000c101b06 */
[----:B------:R-:W3:Y:S04]  /*10c0*/  LDG.E.64 R16, desc[UR6][R28.64] ;  /* 0x000000061c107981 */ /* 0x000ee8000c1e1b00 */
[----:B------:R-:W3:Y:S01]  /*10d0*/  LDG.E.64 R18, desc[UR6][R10.64] ;  /* 0x000000060a127981 */ /* 0x000ee2000c1e1b00 */
[----:B------:R-:W-:Y:S01]  /*10e0*/  IMAD.WIDE R26, R7, 0x8, R28 ;  /* 0x00000008071a7825 */ /* 0x000fe200078e021c */
[----:B---3--:R-:W-:-:S07]  /*10f0*/  DADD R16, R16, R18 ;  /* 0x0000000010107229 */ /* 0x008fce0000000012 */
[----:B------:R2:W-:Y:S04]  /*1100*/  STG.E.64 desc[UR6][R10.64], R16 ;  /* 0x000000100a007986 */ /* 0x0005e8000c101b06 */
[----:B------:R-:W3:Y:S04]  /*1110*/  LDG.E.64 R18, desc[UR6][R26.64] ;  /* 0x000000061a127981 */ /* 0x000ee8000c1e1b00 */
[----:B-1----:R-:W3:Y:S01]  /*1120*/  LDG.E.64 R20, desc[UR6][R8.64] ;  /* 0x0000000608147981 */ /* 0x002ee2000c1e1b00 */
[----:B------:R-:W-:Y:S01]  /*1130*/  IADD3 R6, PT, PT, R6, 0x2, RZ ;  /* 0x0000000206067810 */ /* 0x000fe20007ffe0ff */
[----:B---3--:R-:W-:-:S07]  /*1140*/  DADD R18, R18, R20 ;  /* 0x0000000012127229 */ /* 0x008fce0000000014 */
[----:B------:R2:W-:Y:S04]  /*1150*/  STG.E.64 desc[UR6][R8.64], R18 ;  /* 0x0000001208007986 */ /* 0x0005e8000c101b06 */
.L_x_6:
[----:B------:R-:W-:Y:S05]  /*1160*/  @P1 BRA `(.L_x_4) ;  /* 0x0000000000441947 */ /* 0x000fea0003800000 */
[----:B--2---:R-:W0:Y:S01]  /*1170*/  LDC.64 R14, c[0x0][0x390] ;  /* 0x0000e400ff0e7b82 */ /* 0x004e220000000a00 */
        /* <DEDUP_REMOVED lines=13> */
[----:B------:R-:W2:Y:S02]  /*1250*/  LDG.E.64 R24, desc[UR6][R8.64] ;  /* 0x0000000608187981 */ /* 0x000ea4000c1e1b00 */
[----:B--2---:R-:W-:-:S07]  /*1260*/  DADD R24, R22, R24 ;  /* 0x0000000016187229 */ /* 0x004fce0000000018 */
[----:B------:R1:W-:Y:S04]  /*1270*/  STG.E.64 desc[UR6][R8.64], R24 ;  /* 0x0000001808007986 */ /* 0x0003e8000c101b06 */
.L_x_4:
[----:B------:R-:W-:-:S04]  /*1280*/  IADD3 R0, PT, PT, R3, R0, RZ ;  /* 0x0000000003007210 */ /* 0x000fc80007ffe0ff */
[----:B------:R-:W-:-:S13]  /*1290*/  ISETP.GE.AND P0, PT, R0, R7, PT ;  /* 0x000000070000720c */ /* 0x000fda0003f06270 */
[----:B------:R-:W-:Y:S05]  /*12a0*/  @!P0 BRA `(.L_x_7) ;  /* 0xffffffec00d08947 */ /* 0x000fea000383ffff */
[----:B------:R-:W-:Y:S05]  /*12b0*/  EXIT ;  /* 0x000000000000794d */ /* 0x000fea0003800000 */
.L_x_8:
[----:B------:R-:W-:-:S00]  /*12c0*/  BRA `(.L_x_8) ;  /* 0xfffffffc00fc7947 */ /* 0x000fc0000383ffff */
[----:B------:R-:W-:-:S00]  /*12d0*/  NOP ;  /* 0x0000000000007918 */ /* 0x000fc00000000000 */
        /* <DEDUP_REMOVED lines=10> */
.L_x_9:


//--------------------- .nv.shared.reserved.0     --------------------------
	.section	.nv.shared.reserved.0,"aw",@nobits
	.weak		__nv_reservedSMEM_offset_0_alias
	.size		__nv_reservedSMEM_offset_0_alias, 0, 64
	.other		__nv_reservedSMEM_offset_0_alias,@"STO_CUDA_RESERVED_SHARED STV_DEFAULT"
__nv_reservedSMEM_offset_0_alias:
	.zero		0
	.zero		64


//--------------------- .nv.constant0._Z20no_1e_tmpJ_cs_kerneliiiPdS_ --------------------------
	.section	.nv.constant0._Z20no_1e_tmpJ_cs_kerneliiiPdS_,"a",@progbits
	.sectionflags	@""
	.align	4
.nv.constant0._Z20no_1e_tmpJ_cs_kerneliiiPdS_:
	.zero		928


//--------------------- SYMBOLS --------------------------

	.type		.nv.reservedSmem.offset0,@object
	.size		.nv.reservedSmem.offset0,0x4
